//
// Generated by NVIDIA NVVM Compiler
//
// Compiler Build ID: CL-36424714
// Cuda compilation tools, release 13.0, V13.0.88
// Based on NVVM 20.0.0
//

.version 9.0
.target sm_100
.address_size 64

	// .globl	hello_world
.extern .func  (.param .b32 func_retval0) vprintf
(
	.param .b64 vprintf_param_0,
	.param .b64 vprintf_param_1
)
;
.global .align 1 .b8 $str[15] = {72, 101, 108, 108, 111, 44, 32, 119, 111, 114, 108, 100, 33, 10};

.visible .entry hello_world()
{
	.reg .b32 	%r<3>;
	.reg .b64 	%rd<3>;

	mov.u64 	%rd1, $str;
	cvta.global.u64 	%rd2, %rd1;
	{ // callseq 0, 0
	.param .b64 param0;
	st.param.b64 	[param0], %rd2;
	.param .b64 param1;
	st.param.b64 	[param1], 0;
	.param .b32 retval0;
	call.uni (retval0), 
	vprintf, 
	(
	param0, 
	param1
	);
	ld.param.b32 	%r1, [retval0];
	} // callseq 0
	ret;

}


// ===== COMPILED SASS (sm_100) =====

	.target	sm_100

	.elftype	@"ET_EXEC"


//--------------------- .note.nv.tkinfo           --------------------------
	.section	.note.nv.tkinfo,"",@"SHT_NOTE"
	.sectionflags	@"SHF_NOTE_NV_TKINFO"
	.tkinfo
        /*0018*/ 	.word	0x00000002
        /*0030*/ 	.string	""
        /*0030*/ 	.string	"ptxas"
        /*0030*/ 	.string	"Cuda compilation tools, release 13.0, V13.0.88"
        /*0030*/ 	.string	"Build cuda_13.0.r13.0/compiler.36424714_0"
        /*0030*/ 	.string	"-arch sm_100 -m 64 "



//--------------------- .note.nv.cuinfo           --------------------------
	.section	.note.nv.cuinfo,"",@"SHT_NOTE"
	.sectionflags	@"SHF_NOTE_NV_CUINFO"
        /*0018*/ 	.short	0x0002
        /*001a*/ 	.short	0x0064
        /*001c*/ 	.short	0x0082
	.zero		2


//--------------------- .nv.info                  --------------------------
	.section	.nv.info,"",@"SHT_CUDA_INFO"
	.align	4


	//----- nvinfo : EIATTR_REGCOUNT
	.align		4
        /*0000*/ 	.byte	0x04, 0x2f
        /*0002*/ 	.short	(.L_2 - .L_1)
	.align		4
.L_1:
        /*0004*/ 	.word	index@(hello_world)
        /*0008*/ 	.word	0x00000018


	//----- nvinfo : EIATTR_FRAME_SIZE
	.align		4
.L_2:
        /*000c*/ 	.byte	0x04, 0x11
        /*000e*/ 	.short	(.L_4 - .L_3)
	.align		4
.L_3:
        /*0010*/ 	.word	index@(hello_world)
        /*0014*/ 	.word	0x00000000


	//----- nvinfo : EIATTR_MIN_STACK_SIZE
	.align		4
.L_4:
        /*0018*/ 	.byte	0x04, 0x12
        /*001a*/ 	.short	(.L_6 - .L_5)
	.align		4
.L_5:
        /*001c*/ 	.word	index@(hello_world)
        /*0020*/ 	.word	0x00000000
.L_6:


//--------------------- .nv.compat                --------------------------
	.section	.nv.compat,"",@"SHT_CUDA_COMPAT_INFO"
	.align	4
        /*0000*/ 	.byte	0x02, 0x09, 0x00, 0x00, 0x02, 0x02, 0x01, 0x00, 0x02, 0x05, 0x05, 0x00, 0x03, 0x07, 0x01, 0x01
        /*0010*/ 	.byte	0x02, 0x03, 0x00, 0x00, 0x02, 0x06, 0x01, 0x00, 0x04, 0x0b, 0x08, 0x00, 0x09, 0x00, 0x00, 0x00
        /*0020*/ 	.byte	0x00, 0x00, 0x00, 0x00


//--------------------- .nv.info.hello_world      --------------------------
	.section	.nv.info.hello_world,"",@"SHT_CUDA_INFO"
	.sectionflags	@""
	.align	4


	//----- nvinfo : EIATTR_CUDA_API_VERSION
	.align		4
        /*0000*/ 	.byte	0x04, 0x37
        /*0002*/ 	.short	(.L_8 - .L_7)
.L_7:
        /*0004*/ 	.word	0x00000082


	//----- nvinfo : EIATTR_SPARSE_MMA_MASK
	.align		4
.L_8:
        /*0008*/ 	.byte	0x03, 0x50
        /*000a*/ 	.short	0x0000


	//----- nvinfo : EIATTR_MAXREG_COUNT
	.align		4
        /*000c*/ 	.byte	0x03, 0x1b
        /*000e*/ 	.short	0x00ff


	//----- nvinfo : EIATTR_EXTERNS
	.align		4
        /*0010*/ 	.byte	0x04, 0x0f
        /*0012*/ 	.short	(.L_10 - .L_9)


	//   ....[0]....
	.align		4
.L_9:
        /*0014*/ 	.word	index@(vprintf)


	//----- nvinfo : EIATTR_MERCURY_ISA_VERSION
	.align		4
.L_10:
        /*0018*/ 	.byte	0x03, 0x5f
        /*001a*/ 	.short	0x0101


	//----- nvinfo : EIATTR_VRC_CTA_INIT_COUNT
	.align		4
        /*001c*/ 	.byte	0x02, 0x4a
	.zero		1
	.zero		1


	//----- nvinfo : EIATTR_SYSCALL_OFFSETS
	.align		4
        /*0020*/ 	.byte	0x04, 0x46
        /*0022*/ 	.short	(.L_12 - .L_11)


	//   ....[0]....
.L_11:
        /*0024*/ 	.word	0x00000080


	//----- nvinfo : EIATTR_EXIT_INSTR_OFFSETS
	.align		4
.L_12:
        /*0028*/ 	.byte	0x04, 0x1c
        /*002a*/ 	.short	(.L_14 - .L_13)


	//   ....[0]....
.L_13:
        /*002c*/ 	.word	0x00000090


	//----- nvinfo : EIATTR_SW_WAR
	.align		4
.L_14:
        /*0030*/ 	.byte	0x04, 0x36
        /*0032*/ 	.short	(.L_16 - .L_15)
.L_15:
        /*0034*/ 	.word	0x00000008
.L_16:


//--------------------- .nv.callgraph             --------------------------
	.section	.nv.callgraph,"",@"SHT_CUDA_CALLGRAPH"
	.align	4
	.sectionentsize	8
	.align		4
        /*0000*/ 	.word	0x00000000
	.align		4
        /*0004*/ 	.word	0xffffffff
	.align		4
        /*0008*/ 	.word	index@(hello_world)
	.align		4
        /*000c*/ 	.word	index@(vprintf)
	.align		4
        /*0010*/ 	.word	0x00000000
	.align		4
        /*0014*/ 	.word	0xfffffffe
	.align		4
        /*0018*/ 	.word	0x00000000
	.align		4
        /*001c*/ 	.word	0xfffffffd
	.align		4
        /*0020*/ 	.word	0x00000000
	.align		4
        /*0024*/ 	.word	0xfffffffc


//--------------------- .nv.constant4             --------------------------
	.section	.nv.constant4,"a",@progbits
	.align	8
	.align		8
.nv.constant4:
        /*0000*/ 	.dword	vprintf
	.align		8
        /*0008*/ 	.dword	$str


//--------------------- .text.hello_world         --------------------------
	.section	.text.hello_world,"ax",@progbits
	.align	128
        .global         hello_world
        .type           hello_world,@function
        .size           hello_world,(.L_x_2 - hello_world)
        .other          hello_world,@"STO_CUDA_ENTRY STV_DEFAULT"
hello_world:
.text.hello_world:
[----:B------:R-:W0:Y:S01]  /*0000*/  LDC R1, c[0x0][0x37c] ;  /* 0x0000df00ff017b82 */ /* 0x000e220000000800 */
[----:B------:R-:W-:Y:S01]  /*0010*/  MOV R0, 0x0 ;  /* 0x0000000000007802 */ /* 0x000fe20000000f00 */
[----:B------:R-:W1:Y:S01]  /*0020*/  LDCU.64 UR4, c[0x4][0x8] ;  /* 0x01000100ff0477ac */ /* 0x000e620008000a00 */
[----:B------:R-:W-:-:S05]  /*0030*/  CS2R R6, SRZ ;  /* 0x0000000000067805 */ /* 0x000fca000001ff00 */
[----:B------:R2:W3:Y:S01]  /*0040*/  LDC.64 R2, c[0x4][R0] ;  /* 0x0100000000027b82 */ /* 0x0004e20000000a00 */
[----:B-1----:R-:W-:Y:S02]  /*0050*/  IMAD.U32 R4, RZ, RZ, UR4 ;  /* 0x00000004ff047e24 */ /* 0x002fe4000f8e00ff */
[----:B--2---:R-:W-:-:S07]  /*0060*/  IMAD.U32 R5, RZ, RZ, UR5 ;  /* 0x00000005ff057e24 */ /* 0x004fce000f8e00ff */
[----:B------:R-:W-:-:S07]  /*0070*/  LEPC R20, `(.L_x_0) ;  /* 0x000000001014794e */ /* 0x000fce0000000000 */
[----:B0--3--:R-:W-:Y:S05]  /*0080*/  CALL.ABS.NOINC R2 ;  /* 0x0000000002007343 */ /* 0x009fea0003c00000 */
.L_x_0:
[----:B------:R-:W-:Y:S05]  /*0090*/  EXIT ;  /* 0x000000000000794d */ /* 0x000fea0003800000 */
.L_x_1:
[----:B------:R-:W-:-:S00]  /*00a0*/  BRA `(.L_x_1) ;  /* 0xfffffffc00fc7947 */ /* 0x000fc0000383ffff */
[----:B------:R-:W-:-:S00]  /*00b0*/  NOP ;  /* 0x0000000000007918 */ /* 0x000fc00000000000 */
        /* <DEDUP_REMOVED lines=12> */
.L_x_2:


//--------------------- .nv.global.init           --------------------------
	.section	.nv.global.init,"aw",@progbits
.nv.global.init:
	.type		$str,@object
	.size		$str,(.L_0 - $str)
$str:
        /*0000*/ 	.byte	0x48, 0x65, 0x6c, 0x6c, 0x6f, 0x2c, 0x20, 0x77, 0x6f, 0x72, 0x6c, 0x64, 0x21, 0x0a, 0x00
.L_0:


//--------------------- .nv.shared.reserved.0     --------------------------
	.section	.nv.shared.reserved.0,"aw",@nobits
	.weak		__nv_reservedSMEM_offset_0_alias
	.size		__nv_reservedSMEM_offset_0_alias, 0, 64
	.other		__nv_reservedSMEM_offset_0_alias,@"STO_CUDA_RESERVED_SHARED STV_DEFAULT"
__nv_reservedSMEM_offset_0_alias:
	.zero		0
	.zero		64


//--------------------- .nv.constant0.hello_world --------------------------
	.section	.nv.constant0.hello_world,"a",@progbits
	.sectionflags	@""
	.align	4
.nv.constant0.hello_world:
	.zero		896


//--------------------- SYMBOLS --------------------------

	.type		.nv.reservedSmem.offset0,@object
	.size		.nv.reservedSmem.offset0,0x4
	.type		vprintf,@function
